//
// Generated by NVIDIA NVVM Compiler
//
// Compiler Build ID: CL-36424714
// Cuda compilation tools, release 13.0, V13.0.88
// Based on NVVM 20.0.0
//

.version 9.0
.target sm_100
.address_size 64

	// .globl	brute_force_pairs_kernel

.visible .entry brute_force_pairs_kernel(
	.param .u64 .ptr .align 1 brute_force_pairs_kernel_param_0,
	.param .u64 .ptr .align 1 brute_force_pairs_kernel_param_1,
	.param .u64 .ptr .align 1 brute_force_pairs_kernel_param_2,
	.param .u64 .ptr .align 1 brute_force_pairs_kernel_param_3,
	.param .u64 .ptr .align 1 brute_force_pairs_kernel_param_4,
	.param .u64 .ptr .align 1 brute_force_pairs_kernel_param_5,
	.param .u64 .ptr .align 1 brute_force_pairs_kernel_param_6,
	.param .u64 .ptr .align 1 brute_force_pairs_kernel_param_7,
	.param .u64 .ptr .align 1 brute_force_pairs_kernel_param_8,
	.param .u64 .ptr .align 1 brute_force_pairs_kernel_param_9,
	.param .u32 brute_force_pairs_kernel_param_10,
	.param .u32 brute_force_pairs_kernel_param_11,
	.param .u32 brute_force_pairs_kernel_param_12
)
{
	.reg .pred 	%p<7>;
	.reg .b32 	%r<10>;
	.reg .b32 	%f<18>;
	.reg .b64 	%rd<58>;

	ld.param.u64 	%rd27, [brute_force_pairs_kernel_param_1];
	ld.param.u64 	%rd29, [brute_force_pairs_kernel_param_3];
	ld.param.u64 	%rd30, [brute_force_pairs_kernel_param_4];
	ld.param.u64 	%rd31, [brute_force_pairs_kernel_param_5];
	ld.param.u64 	%rd32, [brute_force_pairs_kernel_param_6];
	ld.param.u64 	%rd33, [brute_force_pairs_kernel_param_7];
	ld.param.u64 	%rd34, [brute_force_pairs_kernel_param_8];
	ld.param.u64 	%rd35, [brute_force_pairs_kernel_param_9];
	ld.param.s32 	%rd2, [brute_force_pairs_kernel_param_10];
	ld.param.u32 	%r2, [brute_force_pairs_kernel_param_11];
	ld.param.u32 	%r3, [brute_force_pairs_kernel_param_12];
	mov.u32 	%r4, %tid.x;
	mov.u32 	%r5, %ctaid.x;
	mov.u32 	%r6, %ntid.x;
	mad.lo.s32 	%r7, %r5, %r6, %r4;
	cvt.u64.u32 	%rd53, %r7;
	mov.u32 	%r8, %nctaid.x;
	mul.lo.s32 	%r1, %r6, %r8;
	setp.ge.u64 	%p1, %rd53, %rd2;
	@%p1 bra 	$L__BB0_9;
	setp.eq.s32 	%p2, %r2, 0;
	add.s32 	%r9, %r3, -1;
	cvt.s64.s32 	%rd3, %r9;
	@%p2 bra 	$L__BB0_9;
	ld.param.u64 	%rd52, [brute_force_pairs_kernel_param_2];
	ld.param.u64 	%rd51, [brute_force_pairs_kernel_param_0];
	shl.b64 	%rd36, %rd3, 2;
	cvta.to.global.u64 	%rd37, %rd35;
	add.s64 	%rd38, %rd36, %rd37;
	add.s64 	%rd4, %rd38, -4;
	cvta.to.global.u64 	%rd39, %rd34;
	add.s64 	%rd5, %rd39, %rd36;
	cvt.u64.u32 	%rd6, %r1;
	cvta.to.global.u64 	%rd7, %rd51;
	cvta.to.global.u64 	%rd8, %rd27;
	cvta.to.global.u64 	%rd9, %rd52;
	cvta.to.global.u64 	%rd10, %rd29;
	cvta.to.global.u64 	%rd11, %rd30;
	cvta.to.global.u64 	%rd12, %rd31;
	cvta.to.global.u64 	%rd13, %rd32;
	cvta.to.global.u64 	%rd14, %rd33;
	cvt.s64.s32 	%rd15, %r2;
$L__BB0_3:
	shl.b64 	%rd41, %rd53, 2;
	add.s64 	%rd42, %rd7, %rd41;
	ld.global.f32 	%f1, [%rd42];
	add.s64 	%rd43, %rd8, %rd41;
	ld.global.f32 	%f2, [%rd43];
	add.s64 	%rd44, %rd9, %rd41;
	ld.global.f32 	%f3, [%rd44];
	add.s64 	%rd45, %rd10, %rd41;
	ld.global.f32 	%f4, [%rd45];
	mov.b64 	%rd54, 0;
$L__BB0_4:
	shl.b64 	%rd46, %rd54, 2;
	add.s64 	%rd47, %rd11, %rd46;
	ld.global.f32 	%f7, [%rd47];
	add.s64 	%rd48, %rd12, %rd46;
	ld.global.f32 	%f8, [%rd48];
	add.s64 	%rd49, %rd13, %rd46;
	ld.global.f32 	%f9, [%rd49];
	add.s64 	%rd50, %rd14, %rd46;
	ld.global.f32 	%f10, [%rd50];
	sub.f32 	%f11, %f1, %f7;
	sub.f32 	%f12, %f2, %f8;
	sub.f32 	%f13, %f3, %f9;
	mul.f32 	%f5, %f4, %f10;
	mul.f32 	%f14, %f12, %f12;
	fma.rn.f32 	%f15, %f11, %f11, %f14;
	fma.rn.f32 	%f6, %f13, %f13, %f15;
	mov.u64 	%rd55, %rd5;
	mov.u64 	%rd56, %rd4;
	mov.u64 	%rd57, %rd3;
$L__BB0_5:
	ld.global.f32 	%f16, [%rd55];
	setp.gtu.f32 	%p3, %f6, %f16;
	@%p3 bra 	$L__BB0_7;
	add.s64 	%rd57, %rd57, -1;
	atom.global.add.f32 	%f17, [%rd56], %f5;
	add.s64 	%rd56, %rd56, -4;
	add.s64 	%rd55, %rd55, -4;
	setp.ne.s64 	%p4, %rd57, 0;
	@%p4 bra 	$L__BB0_5;
$L__BB0_7:
	add.s64 	%rd54, %rd54, 1;
	setp.ne.s64 	%p5, %rd54, %rd15;
	@%p5 bra 	$L__BB0_4;
	add.s64 	%rd53, %rd53, %rd6;
	setp.lt.u64 	%p6, %rd53, %rd2;
	@%p6 bra 	$L__BB0_3;
$L__BB0_9:
	ret;

}


// ===== COMPILED SASS (sm_100) =====

	.target	sm_100

	.elftype	@"ET_EXEC"


//--------------------- .note.nv.tkinfo           --------------------------
	.section	.note.nv.tkinfo,"",@"SHT_NOTE"
	.sectionflags	@"SHF_NOTE_NV_TKINFO"
	.tkinfo
        /*0018*/ 	.word	0x00000002
        /*0030*/ 	.string	""
        /*0030*/ 	.string	"ptxas"
        /*0030*/ 	.string	"Cuda compilation tools, release 13.0, V13.0.88"
        /*0030*/ 	.string	"Build cuda_13.0.r13.0/compiler.36424714_0"
        /*0030*/ 	.string	"-arch sm_100 -m 64 "



//--------------------- .note.nv.cuinfo           --------------------------
	.section	.note.nv.cuinfo,"",@"SHT_NOTE"
	.sectionflags	@"SHF_NOTE_NV_CUINFO"
        /*0018*/ 	.short	0x0002
        /*001a*/ 	.short	0x0064
        /*001c*/ 	.short	0x0082
	.zero		2


//--------------------- .nv.info                  --------------------------
	.section	.nv.info,"",@"SHT_CUDA_INFO"
	.align	4


	//----- nvinfo : EIATTR_REGCOUNT
	.align		4
        /*0000*/ 	.byte	0x04, 0x2f
        /*0002*/ 	.short	(.L_1 - .L_0)
	.align		4
.L_0:
        /*0004*/ 	.word	index@(brute_force_pairs_kernel)
        /*0008*/ 	.word	0x00000017


	//----- nvinfo : EIATTR_FRAME_SIZE
	.align		4
.L_1:
        /*000c*/ 	.byte	0x04, 0x11
        /*000e*/ 	.short	(.L_3 - .L_2)
	.align		4
.L_2:
        /*0010*/ 	.word	index@(brute_force_pairs_kernel)
        /*0014*/ 	.word	0x00000000


	//----- nvinfo : EIATTR_MIN_STACK_SIZE
	.align		4
.L_3:
        /*0018*/ 	.byte	0x04, 0x12
        /*001a*/ 	.short	(.L_5 - .L_4)
	.align		4
.L_4:
        /*001c*/ 	.word	index@(brute_force_pairs_kernel)
        /*0020*/ 	.word	0x00000000
.L_5:


//--------------------- .nv.compat                --------------------------
	.section	.nv.compat,"",@"SHT_CUDA_COMPAT_INFO"
	.align	4
        /*0000*/ 	.byte	0x02, 0x09, 0x00, 0x00, 0x02, 0x02, 0x01, 0x00, 0x02, 0x05, 0x05, 0x00, 0x03, 0x07, 0x01, 0x01
        /*0010*/ 	.byte	0x02, 0x03, 0x00, 0x00, 0x02, 0x06, 0x01, 0x00, 0x04, 0x0b, 0x08, 0x00, 0x09, 0x00, 0x00, 0x00
        /*0020*/ 	.byte	0x00, 0x00, 0x00, 0x00


//--------------------- .nv.info.brute_force_pairs_kernel --------------------------
	.section	.nv.info.brute_force_pairs_kernel,"",@"SHT_CUDA_INFO"
	.sectionflags	@""
	.align	4


	//----- nvinfo : EIATTR_CUDA_API_VERSION
	.align		4
        /*0000*/ 	.byte	0x04, 0x37
        /*0002*/ 	.short	(.L_7 - .L_6)
.L_6:
        /*0004*/ 	.word	0x00000082


	//----- nvinfo : EIATTR_KPARAM_INFO
	.align		4
.L_7:
        /*0008*/ 	.byte	0x04, 0x17
        /*000a*/ 	.short	(.L_9 - .L_8)
.L_8:
        /*000c*/ 	.word	0x00000000
        /*0010*/ 	.short	0x000c
        /*0012*/ 	.short	0x0058
        /*0014*/ 	.byte	0x00, 0xf0, 0x11, 0x00


	//----- nvinfo : EIATTR_KPARAM_INFO
	.align		4
.L_9:
        /*0018*/ 	.byte	0x04, 0x17
        /*001a*/ 	.short	(.L_11 - .L_10)
.L_10:
        /*001c*/ 	.word	0x00000000
        /*0020*/ 	.short	0x000b
        /*0022*/ 	.short	0x0054
        /*0024*/ 	.byte	0x00, 0xf0, 0x11, 0x00


	//----- nvinfo : EIATTR_KPARAM_INFO
	.align		4
.L_11:
        /*0028*/ 	.byte	0x04, 0x17
        /*002a*/ 	.short	(.L_13 - .L_12)
.L_12:
        /*002c*/ 	.word	0x00000000
        /*0030*/ 	.short	0x000a
        /*0032*/ 	.short	0x0050
        /*0034*/ 	.byte	0x00, 0xf0, 0x11, 0x00


	//----- nvinfo : EIATTR_KPARAM_INFO
	.align		4
.L_13:
        /*0038*/ 	.byte	0x04, 0x17
        /*003a*/ 	.short	(.L_15 - .L_14)
.L_14:
        /*003c*/ 	.word	0x00000000
        /*0040*/ 	.short	0x0009
        /*0042*/ 	.short	0x0048
        /*0044*/ 	.byte	0x00, 0xf5, 0x21, 0x00


	//----- nvinfo : EIATTR_KPARAM_INFO
	.align		4
.L_15:
        /*0048*/ 	.byte	0x04, 0x17
        /*004a*/ 	.short	(.L_17 - .L_16)
.L_16:
        /*004c*/ 	.word	0x00000000
        /*0050*/ 	.short	0x0008
        /*0052*/ 	.short	0x0040
        /*0054*/ 	.byte	0x00, 0xf5, 0x21, 0x00


	//----- nvinfo : EIATTR_KPARAM_INFO
	.align		4
.L_17:
        /*0058*/ 	.byte	0x04, 0x17
        /*005a*/ 	.short	(.L_19 - .L_18)
.L_18:
        /*005c*/ 	.word	0x00000000
        /*0060*/ 	.short	0x0007
        /*0062*/ 	.short	0x0038
        /*0064*/ 	.byte	0x00, 0xf5, 0x21, 0x00


	//----- nvinfo : EIATTR_KPARAM_INFO
	.align		4
.L_19:
        /*0068*/ 	.byte	0x04, 0x17
        /*006a*/ 	.short	(.L_21 - .L_20)
.L_20:
        /*006c*/ 	.word	0x00000000
        /*0070*/ 	.short	0x0006
        /*0072*/ 	.short	0x0030
        /*0074*/ 	.byte	0x00, 0xf5, 0x21, 0x00


	//----- nvinfo : EIATTR_KPARAM_INFO
	.align		4
.L_21:
        /*0078*/ 	.byte	0x04, 0x17
        /*007a*/ 	.short	(.L_23 - .L_22)
.L_22:
        /*007c*/ 	.word	0x00000000
        /*0080*/ 	.short	0x0005
        /*0082*/ 	.short	0x0028
        /*0084*/ 	.byte	0x00, 0xf5, 0x21, 0x00


	//----- nvinfo : EIATTR_KPARAM_INFO
	.align		4
.L_23:
        /*0088*/ 	.byte	0x04, 0x17
        /*008a*/ 	.short	(.L_25 - .L_24)
.L_24:
        /*008c*/ 	.word	0x00000000
        /*0090*/ 	.short	0x0004
        /*0092*/ 	.short	0x0020
        /*0094*/ 	.byte	0x00, 0xf5, 0x21, 0x00


	//----- nvinfo : EIATTR_KPARAM_INFO
	.align		4
.L_25:
        /*0098*/ 	.byte	0x04, 0x17
        /*009a*/ 	.short	(.L_27 - .L_26)
.L_26:
        /*009c*/ 	.word	0x00000000
        /*00a0*/ 	.short	0x0003
        /*00a2*/ 	.short	0x0018
        /*00a4*/ 	.byte	0x00, 0xf5, 0x21, 0x00


	//----- nvinfo : EIATTR_KPARAM_INFO
	.align		4
.L_27:
        /*00a8*/ 	.byte	0x04, 0x17
        /*00aa*/ 	.short	(.L_29 - .L_28)
.L_28:
        /*00ac*/ 	.word	0x00000000
        /*00b0*/ 	.short	0x0002
        /*00b2*/ 	.short	0x0010
        /*00b4*/ 	.byte	0x00, 0xf5, 0x21, 0x00


	//----- nvinfo : EIATTR_KPARAM_INFO
	.align		4
.L_29:
        /*00b8*/ 	.byte	0x04, 0x17
        /*00ba*/ 	.short	(.L_31 - .L_30)
.L_30:
        /*00bc*/ 	.word	0x00000000
        /*00c0*/ 	.short	0x0001
        /*00c2*/ 	.short	0x0008
        /*00c4*/ 	.byte	0x00, 0xf5, 0x21, 0x00


	//----- nvinfo : EIATTR_KPARAM_INFO
	.align		4
.L_31:
        /*00c8*/ 	.byte	0x04, 0x17
        /*00ca*/ 	.short	(.L_33 - .L_32)
.L_32:
        /*00cc*/ 	.word	0x00000000
        /*00d0*/ 	.short	0x0000
        /*00d2*/ 	.short	0x0000
        /*00d4*/ 	.byte	0x00, 0xf5, 0x21, 0x00


	//----- nvinfo : EIATTR_SPARSE_MMA_MASK
	.align		4
.L_33:
        /*00d8*/ 	.byte	0x03, 0x50
        /*00da*/ 	.short	0x0000


	//----- nvinfo : EIATTR_MAXREG_COUNT
	.align		4
        /*00dc*/ 	.byte	0x03, 0x1b
        /*00de*/ 	.short	0x00ff


	//----- nvinfo : EIATTR_MERCURY_ISA_VERSION
	.align		4
        /*00e0*/ 	.byte	0x03, 0x5f
        /*00e2*/ 	.short	0x0101


	//----- nvinfo : EIATTR_VRC_CTA_INIT_COUNT
	.align		4
        /*00e4*/ 	.byte	0x02, 0x4a
	.zero		1
	.zero		1


	//----- nvinfo : EIATTR_EXIT_INSTR_OFFSETS
	.align		4
        /*00e8*/ 	.byte	0x04, 0x1c
        /*00ea*/ 	.short	(.L_35 - .L_34)


	//   ....[0]....
.L_34:
        /*00ec*/ 	.word	0x000000b0


	//   ....[1]....
        /*00f0*/ 	.word	0x000000e0


	//   ....[2]....
        /*00f4*/ 	.word	0x000006b0


	//----- nvinfo : EIATTR_CRS_STACK_SIZE
	.align		4
.L_35:
        /*00f8*/ 	.byte	0x04, 0x1e
        /*00fa*/ 	.short	(.L_37 - .L_36)
.L_36:
        /*00fc*/ 	.word	0x00000000


	//----- nvinfo : EIATTR_CBANK_PARAM_SIZE
	.align		4
.L_37:
        /*0100*/ 	.byte	0x03, 0x19
        /*0102*/ 	.short	0x005c


	//----- nvinfo : EIATTR_PARAM_CBANK
	.align		4
        /*0104*/ 	.byte	0x04, 0x0a
        /*0106*/ 	.short	(.L_39 - .L_38)
	.align		4
.L_38:
        /*0108*/ 	.word	index@(.nv.constant0.brute_force_pairs_kernel)
        /*010c*/ 	.short	0x0380
        /*010e*/ 	.short	0x005c


	//----- nvinfo : EIATTR_SW_WAR
	.align		4
.L_39:
        /*0110*/ 	.byte	0x04, 0x36
        /*0112*/ 	.short	(.L_41 - .L_40)
.L_40:
        /*0114*/ 	.word	0x00000008
.L_41:


//--------------------- .nv.callgraph             --------------------------
	.section	.nv.callgraph,"",@"SHT_CUDA_CALLGRAPH"
	.align	4
	.sectionentsize	8
	.align		4
        /*0000*/ 	.word	0x00000000
	.align		4
        /*0004*/ 	.word	0xffffffff
	.align		4
        /*0008*/ 	.word	0x00000000
	.align		4
        /*000c*/ 	.word	0xfffffffe
	.align		4
        /*0010*/ 	.word	0x00000000
	.align		4
        /*0014*/ 	.word	0xfffffffd
	.align		4
        /*0018*/ 	.word	0x00000000
	.align		4
        /*001c*/ 	.word	0xfffffffc


//--------------------- .text.brute_force_pairs_kernel --------------------------
	.section	.text.brute_force_pairs_kernel,"ax",@progbits
	.align	128
        .global         brute_force_pairs_kernel
        .type           brute_force_pairs_kernel,@function
        .size           brute_force_pairs_kernel,(.L_x_6 - brute_force_pairs_kernel)
        .other          brute_force_pairs_kernel,@"STO_CUDA_ENTRY STV_DEFAULT"
brute_force_pairs_kernel:
.text.brute_force_pairs_kernel:
[----:B------:R-:W-:Y:S01]  /*0000*/  LDC R1, c[0x0][0x37c] ;  /* 0x0000df00ff017b82 */ /* 0x000fe20000000800 */
[----:B------:R-:W0:Y:S07]  /*0010*/  S2R R3, SR_TID.X ;  /* 0x0000000000037919 */ /* 0x000e2e0000002100 */
[----:B------:R-:W0:Y:S01]  /*0020*/  S2UR UR4, SR_CTAID.X ;  /* 0x00000000000479c3 */ /* 0x000e220000002500 */
[----:B------:R-:W1:Y:S07]  /*0030*/  LDCU UR6, c[0x0][0x3d0] ;  /* 0x00007a00ff0677ac */ /* 0x000e6e0008000800 */
[----:B------:R-:W0:Y:S01]  /*0040*/  LDC R0, c[0x0][0x360] ;  /* 0x0000d800ff007b82 */ /* 0x000e220000000800 */
[----:B------:R-:W2:Y:S01]  /*0050*/  LDCU UR5, c[0x0][0x370] ;  /* 0x00006e00ff0577ac */ /* 0x000ea20008000800 */
[----:B-1----:R-:W-:Y:S01]  /*0060*/  USHF.R.S32.HI UR16, URZ, 0x1f, UR6 ;  /* 0x0000001fff107899 */ /* 0x002fe20008011406 */
[----:B0-----:R-:W-:-:S02]  /*0070*/  IMAD R3, R0, UR4, R3 ;  /* 0x0000000400037c24 */ /* 0x001fc4000f8e0203 */
[----:B--2---:R-:W-:-:S03]  /*0080*/  IMAD R0, R0, UR5, RZ ;  /* 0x0000000500007c24 */ /* 0x004fc6000f8e02ff */
[----:B------:R-:W-:-:S04]  /*0090*/  ISETP.GE.U32.AND P0, PT, R3, UR6, PT ;  /* 0x0000000603007c0c */ /* 0x000fc8000bf06070 */
[----:B------:R-:W-:-:S13]  /*00a0*/  ISETP.GE.U32.AND.EX P0, PT, RZ, UR16, PT, P0 ;  /* 0x00000010ff007c0c */ /* 0x000fda000bf06100 */
[----:B------:R-:W-:Y:S05]  /*00b0*/  @P0 EXIT ;  /* 0x000000000000094d */ /* 0x000fea0003800000 */
[----:B------:R-:W0:Y:S02]  /*00c0*/  LDCU UR5, c[0x0][0x3d4] ;  /* 0x00007a80ff0577ac */ /* 0x000e240008000800 */
[----:B0-----:R-:W-:-:S13]  /*00d0*/  ISETP.NE.AND P0, PT, RZ, UR5, PT ;  /* 0x00000005ff007c0c */ /* 0x001fda000bf05270 */
[----:B------:R-:W-:Y:S05]  /*00e0*/  @!P0 EXIT ;  /* 0x000000000000894d */ /* 0x000fea0003800000 */
[----:B------:R-:W0:Y:S01]  /*00f0*/  LDCU UR4, c[0x0][0x3d8] ;  /* 0x00007b00ff0477ac */ /* 0x000e220008000800 */
[----:B------:R-:W-:Y:S01]  /*0100*/  IMAD.MOV.U32 R2, RZ, RZ, RZ ;  /* 0x000000ffff027224 */ /* 0x000fe200078e00ff */
[----:B------:R-:W1:Y:S01]  /*0110*/  LDCU.128 UR12, c[0x0][0x3c0] ;  /* 0x00007800ff0c77ac */ /* 0x000e620008000c00 */
[----:B------:R-:W2:Y:S01]  /*0120*/  LDCU.64 UR10, c[0x0][0x358] ;  /* 0x00006b00ff0a77ac */ /* 0x000ea20008000a00 */
[----:B------:R-:W-:Y:S02]  /*0130*/  USHF.R.S32.HI UR5, URZ, 0x1f, UR5 ;  /* 0x0000001fff057899 */ /* 0x000fe40008011405 */
[----:B0-----:R-:W-:-:S04]  /*0140*/  UIADD3 UR4, UPT, UPT, UR4, -0x1, URZ ;  /* 0xffffffff04047890 */ /* 0x001fc8000fffe0ff */
[----:B------:R-:W-:Y:S02]  /*0150*/  USHF.L.U32 UR6, UR4, 0x2, URZ ;  /* 0x0000000204067899 */ /* 0x000fe400080006ff */
[----:B------:R-:W-:Y:S02]  /*0160*/  USHF.R.S32.HI UR17, URZ, 0x1f, UR4 ;  /* 0x0000001fff117899 */ /* 0x000fe40008011404 */
[----:B-1----:R-:W-:Y:S02]  /*0170*/  UIADD3 UR8, UP0, UPT, UR6, UR14, URZ ;  /* 0x0000000e06087290 */ /* 0x002fe4000ff1e0ff */
[----:B------:R-:W-:Y:S02]  /*0180*/  UIADD3 UR6, UP2, UPT, UR6, UR12, URZ ;  /* 0x0000000c06067290 */ /* 0x000fe4000ff5e0ff */
[----:B------:R-:W-:Y:S02]  /*0190*/  USHF.L.U64.HI UR9, UR4, 0x2, UR17 ;  /* 0x0000000204097899 */ /* 0x000fe40008010211 */
[----:B------:R-:W-:-:S02]  /*01a0*/  UIADD3 UR8, UP1, UPT, UR8, -0x4, URZ ;  /* 0xfffffffc08087890 */ /* 0x000fc4000ff3e0ff */
[----:B------:R-:W-:Y:S02]  /*01b0*/  UIADD3.X UR7, UPT, UPT, UR9, UR13, URZ, UP2, !UPT ;  /* 0x0000000d09077290 */ /* 0x000fe400097fe4ff */
[----:B--2---:R-:W-:-:S12]  /*01c0*/  UIADD3.X UR9, UPT, UPT, UR9, -0x1, UR15, UP1, UP0 ;  /* 0xffffffff09097890 */ /* 0x004fd80008fe040f */
.L_x_4:
[----:B------:R-:W0:Y:S01]  /*01d0*/  LDCU.128 UR12, c[0x0][0x380] ;  /* 0x00007000ff0c77ac */ /* 0x000e220008000c00 */
[C---:B------:R-:W-:Y:S01]  /*01e0*/  IMAD.SHL.U32 R8, R3.reuse, 0x4, RZ ;  /* 0x0000000403087824 */ /* 0x040fe200078e00ff */
[----:B------:R-:W-:Y:S01]  /*01f0*/  SHF.L.U64.HI R4, R3, 0x2, R2 ;  /* 0x0000000203047819 */ /* 0x000fe20000010202 */
[----:B------:R-:W1:Y:S03]  /*0200*/  LDCU.128 UR20, c[0x0][0x390] ;  /* 0x00007200ff1477ac */ /* 0x000e660008000c00 */
[C---:B0-----:R-:W-:Y:S01]  /*0210*/  IADD3 R12, P0, PT, R8.reuse, UR12, RZ ;  /* 0x0000000c080c7c10 */ /* 0x041fe2000ff1e0ff */
[----:B------:R-:W0:Y:S01]  /*0220*/  LDCU UR12, c[0x0][0x3d0] ;  /* 0x00007a00ff0c77ac */ /* 0x000e220008000800 */
[C---:B------:R-:W-:Y:S02]  /*0230*/  IADD3 R14, P1, PT, R8.reuse, UR14, RZ ;  /* 0x0000000e080e7c10 */ /* 0x040fe4000ff3e0ff */
[----:B-1----:R-:W-:-:S02]  /*0240*/  IADD3 R16, P2, PT, R8, UR20, RZ ;  /* 0x0000001408107c10 */ /* 0x002fc4000ff5e0ff */
[----:B------:R-:W-:Y:S02]  /*0250*/  IADD3 R8, P3, PT, R8, UR22, RZ ;  /* 0x0000001608087c10 */ /* 0x000fe4000ff7e0ff */
[C---:B------:R-:W-:Y:S02]  /*0260*/  IADD3.X R13, PT, PT, R4.reuse, UR13, RZ, P0, !PT ;  /* 0x0000000d040d7c10 */ /* 0x040fe400087fe4ff */
[C---:B------:R-:W-:Y:S02]  /*0270*/  IADD3.X R15, PT, PT, R4.reuse, UR15, RZ, P1, !PT ;  /* 0x0000000f040f7c10 */ /* 0x040fe40008ffe4ff */
[C---:B------:R-:W-:Y:S02]  /*0280*/  IADD3.X R17, PT, PT, R4.reuse, UR21, RZ, P2, !PT ;  /* 0x0000001504117c10 */ /* 0x040fe400097fe4ff */
[----:B------:R-:W-:Y:S01]  /*0290*/  IADD3.X R9, PT, PT, R4, UR23, RZ, P3, !PT ;  /* 0x0000001704097c10 */ /* 0x000fe20009ffe4ff */
[----:B------:R1:W5:Y:S04]  /*02a0*/  LDG.E R5, desc[UR10][R14.64] ;  /* 0x0000000a0e057981 */ /* 0x000368000c1e1900 */
[----:B------:R1:W5:Y:S04]  /*02b0*/  LDG.E R4, desc[UR10][R12.64] ;  /* 0x0000000a0c047981 */ /* 0x000368000c1e1900 */
[----:B------:R1:W5:Y:S04]  /*02c0*/  LDG.E R6, desc[UR10][R16.64] ;  /* 0x0000000a10067981 */ /* 0x000368000c1e1900 */
[----:B------:R1:W5:Y:S01]  /*02d0*/  LDG.E R8, desc[UR10][R8.64] ;  /* 0x0000000a08087981 */ /* 0x000362000c1e1900 */
[----:B------:R-:W-:-:S05]  /*02e0*/  IADD3 R3, P0, PT, R0, R3, RZ ;  /* 0x0000000300037210 */ /* 0x000fca0007f1e0ff */
[----:B------:R-:W-:Y:S01]  /*02f0*/  IMAD.X R2, RZ, RZ, R2, P0 ;  /* 0x000000ffff027224 */ /* 0x000fe200000e0602 */
[----:B0-----:R-:W-:Y:S01]  /*0300*/  ISETP.GE.U32.AND P0, PT, R3, UR12, PT ;  /* 0x0000000c03007c0c */ /* 0x001fe2000bf06070 */
[----:B------:R-:W-:Y:S02]  /*0310*/  IMAD.MOV.U32 R10, RZ, RZ, RZ ;  /* 0x000000ffff0a7224 */ /* 0x000fe400078e00ff */
[----:B------:R-:W-:Y:S01]  /*0320*/  IMAD.MOV.U32 R7, RZ, RZ, RZ ;  /* 0x000000ffff077224 */ /* 0x000fe200078e00ff */
[----:B-1----:R-:W-:-:S13]  /*0330*/  ISETP.GE.U32.AND.EX P0, PT, R2, UR16, PT, P0 ;  /* 0x0000001002007c0c */ /* 0x002fda000bf06100 */
.L_x_3:
[----:B------:R-:W0:Y:S01]  /*0340*/  LDCU.128 UR12, c[0x0][0x3a0] ;  /* 0x00007400ff0c77ac */ /* 0x000e220008000c00 */
[C---:B------:R-:W-:Y:S01]  /*0350*/  IMAD.SHL.U32 R18, R10.reuse, 0x4, RZ ;  /* 0x000000040a127824 */ /* 0x040fe200078e00ff */
[----:B------:R-:W-:Y:S01]  /*0360*/  SHF.L.U64.HI R9, R10, 0x2, R7 ;  /* 0x000000020a097819 */ /* 0x000fe20000010207 */
[----:B------:R-:W1:Y:S03]  /*0370*/  LDCU.128 UR20, c[0x0][0x3b0] ;  /* 0x00007600ff1477ac */ /* 0x000e660008000c00 */
[C---:B0-----:R-:W-:Y:S02]  /*0380*/  IADD3 R16, P2, PT, R18.reuse, UR14, RZ ;  /* 0x0000000e12107c10 */ /* 0x041fe4000ff5e0ff */
[----:B------:R-:W-:Y:S01]  /*0390*/  IADD3 R14, P1, PT, R18, UR12, RZ ;  /* 0x0000000c120e7c10 */ /* 0x000fe2000ff3e0ff */
[----:B------:R-:W0:Y:S01]  /*03a0*/  LDCU UR12, c[0x0][0x3d4] ;  /* 0x00007a80ff0c77ac */ /* 0x000e220008000800 */
[----:B------:R-:W-:-:S02]  /*03b0*/  IADD3.X R17, PT, PT, R9, UR15, RZ, P2, !PT ;  /* 0x0000000f09117c10 */ /* 0x000fc400097fe4ff */
[C---:B------:R-:W-:Y:S02]  /*03c0*/  IADD3.X R15, PT, PT, R9.reuse, UR13, RZ, P1, !PT ;  /* 0x0000000d090f7c10 */ /* 0x040fe40008ffe4ff */
[C---:B-1----:R-:W-:Y:S01]  /*03d0*/  IADD3 R12, P2, PT, R18.reuse, UR20, RZ ;  /* 0x00000014120c7c10 */ /* 0x042fe2000ff5e0ff */
[----:B------:R1:W2:Y:S01]  /*03e0*/  LDG.E R16, desc[UR10][R16.64] ;  /* 0x0000000a10107981 */ /* 0x0002a2000c1e1900 */
[----:B------:R-:W-:Y:S02]  /*03f0*/  IADD3 R18, P1, PT, R18, UR22, RZ ;  /* 0x0000001612127c10 */ /* 0x000fe4000ff3e0ff */
[C---:B------:R-:W-:Y:S01]  /*0400*/  IADD3.X R13, PT, PT, R9.reuse, UR21, RZ, P2, !PT ;  /* 0x00000015090d7c10 */ /* 0x040fe200097fe4ff */
[----:B------:R3:W4:Y:S01]  /*0410*/  LDG.E R15, desc[UR10][R14.64] ;  /* 0x0000000a0e0f7981 */ /* 0x000722000c1e1900 */
[----:B------:R-:W-:-:S04]  /*0420*/  IADD3.X R19, PT, PT, R9, UR23, RZ, P1, !PT ;  /* 0x0000001709137c10 */ /* 0x000fc80008ffe4ff */
[----:B------:R-:W4:Y:S04]  /*0430*/  LDG.E R13, desc[UR10][R12.64] ;  /* 0x0000000a0c0d7981 */ /* 0x000f28000c1e1900 */
[----:B------:R0:W4:Y:S01]  /*0440*/  LDG.E R19, desc[UR10][R18.64] ;  /* 0x0000000a12137981 */ /* 0x000122000c1e1900 */
[----:B------:R-:W-:Y:S01]  /*0450*/  IADD3 R10, P1, PT, R10, 0x1, RZ ;  /* 0x000000010a0a7810 */ /* 0x000fe20007f3e0ff */
[----:B------:R-:W-:Y:S01]  /*0460*/  BSSY.RECONVERGENT B0, `(.L_x_0) ;  /* 0x0000022000007945 */ /* 0x000fe20003800200 */
[----:B-1----:R-:W-:Y:S02]  /*0470*/  IMAD.U32 R17, RZ, RZ, UR6 ;  /* 0x00000006ff117e24 */ /* 0x002fe4000f8e00ff */
[----:B---3--:R-:W-:Y:S02]  /*0480*/  IMAD.U32 R14, RZ, RZ, UR17 ;  /* 0x00000011ff0e7e24 */ /* 0x008fe4000f8e00ff */
[----:B------:R-:W-:Y:S01]  /*0490*/  IMAD.X R7, RZ, RZ, R7, P1 ;  /* 0x000000ffff077224 */ /* 0x000fe200008e0607 */
[----:B0-----:R-:W-:Y:S01]  /*04a0*/  ISETP.NE.U32.AND P1, PT, R10, UR12, PT ;  /* 0x0000000c0a007c0c */ /* 0x001fe2000bf25070 */
[----:B------:R-:W-:-:S03]  /*04b0*/  IMAD.U32 R18, RZ, RZ, UR7 ;  /* 0x00000007ff127e24 */ /* 0x000fc6000f8e00ff */
[----:B------:R-:W-:Y:S01]  /*04c0*/  ISETP.NE.AND.EX P1, PT, R7, UR5, PT, P1 ;  /* 0x0000000507007c0c */ /* 0x000fe2000bf25310 */
[----:B--2--5:R-:W-:Y:S01]  /*04d0*/  FADD R11, R5, -R16 ;  /* 0x80000010050b7221 */ /* 0x024fe20000000000 */
[----:B------:R-:W-:Y:S02]  /*04e0*/  IMAD.U32 R16, RZ, RZ, UR9 ;  /* 0x00000009ff107e24 */ /* 0x000fe4000f8e00ff */
[----:B----4-:R-:W-:Y:S01]  /*04f0*/  FADD R9, R4, -R15 ;  /* 0x8000000f04097221 */ /* 0x010fe20000000000 */
[----:B------:R-:W-:Y:S01]  /*0500*/  FMUL R20, R11, R11 ;  /* 0x0000000b0b147220 */ /* 0x000fe20000400000 */
[----:B------:R-:W-:Y:S02]  /*0510*/  IMAD.U32 R15, RZ, RZ, UR8 ;  /* 0x00000008ff0f7e24 */ /* 0x000fe4000f8e00ff */
[----:B------:R-:W-:Y:S02]  /*0520*/  IMAD.U32 R11, RZ, RZ, UR4 ;  /* 0x00000004ff0b7e24 */ /* 0x000fe4000f8e00ff */
[----:B------:R-:W-:Y:S01]  /*0530*/  FFMA R20, R9, R9, R20 ;  /* 0x0000000909147223 */ /* 0x000fe20000000014 */
[----:B------:R-:W-:Y:S01]  /*0540*/  FADD R9, R6, -R13 ;  /* 0x8000000d06097221 */ /* 0x000fe20000000000 */
[----:B------:R-:W-:-:S03]  /*0550*/  FMUL R19, R8, R19 ;  /* 0x0000001308137220 */ /* 0x000fc60000400000 */
[----:B------:R-:W-:-:S07]  /*0560*/  FFMA R20, R9, R9, R20 ;  /* 0x0000000909147223 */ /* 0x000fce0000000014 */
.L_x_2:
[----:B------:R-:W-:Y:S02]  /*0570*/  IMAD.MOV.U32 R12, RZ, RZ, R17 ;  /* 0x000000ffff0c7224 */ /* 0x000fe400078e0011 */
[----:B------:R-:W-:-:S05]  /*0580*/  IMAD.MOV.U32 R13, RZ, RZ, R18 ;  /* 0x000000ffff0d7224 */ /* 0x000fca00078e0012 */
[----:B------:R-:W2:Y:S02]  /*0590*/  LDG.E R9, desc[UR10][R12.64] ;  /* 0x0000000a0c097981 */ /* 0x000ea4000c1e1900 */
[----:B--2---:R-:W-:-:S13]  /*05a0*/  FSETP.GTU.AND P2, PT, R20, R9, PT ;  /* 0x000000091400720b */ /* 0x004fda0003f4c000 */
[----:B------:R-:W-:Y:S05]  /*05b0*/  @P2 BRA `(.L_x_1) ;  /* 0x0000000000302947 */ /* 0x000fea0003800000 */
[----:B------:R-:W-:Y:S01]  /*05c0*/  IADD3 R11, P2, PT, R11, -0x1, RZ ;  /* 0xffffffff0b0b7810 */ /* 0x000fe20007f5e0ff */
[----:B------:R-:W-:Y:S02]  /*05d0*/  IMAD.MOV.U32 R12, RZ, RZ, R15 ;  /* 0x000000ffff0c7224 */ /* 0x000fe400078e000f */
[----:B------:R-:W-:Y:S01]  /*05e0*/  IMAD.MOV.U32 R13, RZ, RZ, R16 ;  /* 0x000000ffff0d7224 */ /* 0x000fe200078e0010 */
[----:B------:R-:W-:Y:S02]  /*05f0*/  IADD3.X R14, PT, PT, R14, -0x1, RZ, P2, !PT ;  /* 0xffffffff0e0e7810 */ /* 0x000fe400017fe4ff */
[----:B------:R-:W-:Y:S02]  /*0600*/  ISETP.NE.U32.AND P2, PT, R11, RZ, PT ;  /* 0x000000ff0b00720c */ /* 0x000fe40003f45070 */
[----:B------:R-:W-:Y:S01]  /*0610*/  IADD3 R17, P3, PT, R17, -0x4, RZ ;  /* 0xfffffffc11117810 */ /* 0x000fe20007f7e0ff */
[----:B------:R0:W-:Y:S01]  /*0620*/  REDG.E.ADD.F32.FTZ.RN.STRONG.GPU desc[UR10][R12.64], R19 ;  /* 0x000000130c0079a6 */ /* 0x0001e2000c12f30a */
[----:B------:R-:W-:-:S02]  /*0630*/  ISETP.NE.AND.EX P2, PT, R14, RZ, PT, P2 ;  /* 0x000000ff0e00720c */ /* 0x000fc40003f45320 */
[----:B------:R-:W-:Y:S02]  /*0640*/  IADD3 R15, P4, PT, R15, -0x4, RZ ;  /* 0xfffffffc0f0f7810 */ /* 0x000fe40007f9e0ff */
[----:B------:R-:W-:Y:S02]  /*0650*/  IADD3.X R18, PT, PT, R18, -0x1, RZ, P3, !PT ;  /* 0xffffffff12127810 */ /* 0x000fe40001ffe4ff */
[----:B------:R-:W-:-:S07]  /*0660*/  IADD3.X R16, PT, PT, R16, -0x1, RZ, P4, !PT ;  /* 0xffffffff10107810 */ /* 0x000fce00027fe4ff */
[----:B0-----:R-:W-:Y:S05]  /*0670*/  @P2 BRA `(.L_x_2) ;  /* 0xfffffffc00bc2947 */ /* 0x001fea000383ffff */
.L_x_1:
[----:B------:R-:W-:Y:S05]  /*0680*/  BSYNC.RECONVERGENT B0 ;  /* 0x0000000000007941 */ /* 0x000fea0003800200 */
.L_x_0:
[----:B------:R-:W-:Y:S05]  /*0690*/  @P1 BRA `(.L_x_3) ;  /* 0xfffffffc00281947 */ /* 0x000fea000383ffff */
[----:B------:R-:W-:Y:S05]  /*06a0*/  @!P0 BRA `(.L_x_4) ;  /* 0xfffffff800c88947 */ /* 0x000fea000383ffff */
[----:B------:R-:W-:Y:S05]  /*06b0*/  EXIT ;  /* 0x000000000000794d */ /* 0x000fea0003800000 */
.L_x_5:
[----:B------:R-:W-:-:S00]  /*06c0*/  BRA `(.L_x_5) ;  /* 0xfffffffc00fc7947 */ /* 0x000fc0000383ffff */
[----:B------:R-:W-:-:S00]  /*06d0*/  NOP ;  /* 0x0000000000007918 */ /* 0x000fc00000000000 */
        /* <DEDUP_REMOVED lines=10> */
.L_x_6:


//--------------------- .nv.shared.reserved.0     --------------------------
	.section	.nv.shared.reserved.0,"aw",@nobits
	.weak		__nv_reservedSMEM_offset_0_alias
	.size		__nv_reservedSMEM_offset_0_alias, 0, 64
	.other		__nv_reservedSMEM_offset_0_alias,@"STO_CUDA_RESERVED_SHARED STV_DEFAULT"
__nv_reservedSMEM_offset_0_alias:
	.zero		0
	.zero		64


//--------------------- .nv.constant0.brute_force_pairs_kernel --------------------------
	.section	.nv.constant0.brute_force_pairs_kernel,"a",@progbits
	.sectionflags	@""
	.align	4
.nv.constant0.brute_force_pairs_kernel:
	.zero		988


//--------------------- SYMBOLS --------------------------

	.type		.nv.reservedSmem.offset0,@object
	.size		.nv.reservedSmem.offset0,0x4
